//
// Generated by NVIDIA NVVM Compiler
//
// Compiler Build ID: CL-36424714
// Cuda compilation tools, release 13.0, V13.0.88
// Based on NVVM 20.0.0
//

.version 9.0
.target sm_100
.address_size 64

	// .globl	_Z12parallel_mapPfS_j

.visible .entry _Z12parallel_mapPfS_j(
	.param .u64 .ptr .align 1 _Z12parallel_mapPfS_j_param_0,
	.param .u64 .ptr .align 1 _Z12parallel_mapPfS_j_param_1,
	.param .u32 _Z12parallel_mapPfS_j_param_2
)
{
	.reg .pred 	%p<2>;
	.reg .b32 	%r<6>;
	.reg .b32 	%f<3>;
	.reg .b64 	%rd<8>;
	.reg .b64 	%fd<6>;

	ld.param.u64 	%rd1, [_Z12parallel_mapPfS_j_param_0];
	ld.param.u64 	%rd2, [_Z12parallel_mapPfS_j_param_1];
	ld.param.u32 	%r2, [_Z12parallel_mapPfS_j_param_2];
	mov.u32 	%r3, %tid.x;
	mov.u32 	%r4, %ctaid.x;
	mov.u32 	%r5, %ntid.x;
	mad.lo.s32 	%r1, %r4, %r5, %r3;
	setp.ge.u32 	%p1, %r1, %r2;
	@%p1 bra 	$L__BB0_2;
	cvta.to.global.u64 	%rd3, %rd1;
	cvta.to.global.u64 	%rd4, %rd2;
	mul.wide.u32 	%rd5, %r1, 4;
	add.s64 	%rd6, %rd3, %rd5;
	ld.global.f32 	%f1, [%rd6];
	cvt.f64.f32 	%fd1, %f1;
	add.f64 	%fd2, %fd1, 0dC002666666666666;
	div.rn.f64 	%fd3, %fd1, %fd2;
	mul.f64 	%fd4, %fd3, %fd3;
	mul.f64 	%fd5, %fd3, %fd4;
	cvt.rn.f32.f64 	%f2, %fd5;
	add.s64 	%rd7, %rd4, %rd5;
	st.global.f32 	[%rd7], %f2;
$L__BB0_2:
	ret;

}


// ===== COMPILED SASS (sm_100) =====

	.target	sm_100

	.elftype	@"ET_EXEC"


//--------------------- .note.nv.tkinfo           --------------------------
	.section	.note.nv.tkinfo,"",@"SHT_NOTE"
	.sectionflags	@"SHF_NOTE_NV_TKINFO"
	.tkinfo
        /*0018*/ 	.word	0x00000002
        /*0030*/ 	.string	""
        /*0030*/ 	.string	"ptxas"
        /*0030*/ 	.string	"Cuda compilation tools, release 13.0, V13.0.88"
        /*0030*/ 	.string	"Build cuda_13.0.r13.0/compiler.36424714_0"
        /*0030*/ 	.string	"-arch sm_100 -m 64 "



//--------------------- .note.nv.cuinfo           --------------------------
	.section	.note.nv.cuinfo,"",@"SHT_NOTE"
	.sectionflags	@"SHF_NOTE_NV_CUINFO"
        /*0018*/ 	.short	0x0002
        /*001a*/ 	.short	0x0064
        /*001c*/ 	.short	0x0082
	.zero		2


//--------------------- .nv.info                  --------------------------
	.section	.nv.info,"",@"SHT_CUDA_INFO"
	.align	4


	//----- nvinfo : EIATTR_REGCOUNT
	.align		4
        /*0000*/ 	.byte	0x04, 0x2f
        /*0002*/ 	.short	(.L_1 - .L_0)
	.align		4
.L_0:
        /*0004*/ 	.word	index@(_Z12parallel_mapPfS_j)
        /*0008*/ 	.word	0x00000019


	//----- nvinfo : EIATTR_FRAME_SIZE
	.align		4
.L_1:
        /*000c*/ 	.byte	0x04, 0x11
        /*000e*/ 	.short	(.L_3 - .L_2)
	.align		4
.L_2:
        /*0010*/ 	.word	index@($__internal_0_$__cuda_sm20_div_rn_f64_full)
        /*0014*/ 	.word	0x00000000


	//----- nvinfo : EIATTR_FRAME_SIZE
	.align		4
.L_3:
        /*0018*/ 	.byte	0x04, 0x11
        /*001a*/ 	.short	(.L_5 - .L_4)
	.align		4
.L_4:
        /*001c*/ 	.word	index@(_Z12parallel_mapPfS_j)
        /*0020*/ 	.word	0x00000000


	//----- nvinfo : EIATTR_MIN_STACK_SIZE
	.align		4
.L_5:
        /*0024*/ 	.byte	0x04, 0x12
        /*0026*/ 	.short	(.L_7 - .L_6)
	.align		4
.L_6:
        /*0028*/ 	.word	index@(_Z12parallel_mapPfS_j)
        /*002c*/ 	.word	0x00000000
.L_7:


//--------------------- .nv.compat                --------------------------
	.section	.nv.compat,"",@"SHT_CUDA_COMPAT_INFO"
	.align	4
        /*0000*/ 	.byte	0x02, 0x09, 0x00, 0x00, 0x02, 0x02, 0x01, 0x00, 0x02, 0x05, 0x05, 0x00, 0x03, 0x07, 0x01, 0x01
        /*0010*/ 	.byte	0x02, 0x03, 0x00, 0x00, 0x02, 0x06, 0x01, 0x00, 0x04, 0x0b, 0x08, 0x00, 0x01, 0x00, 0x00, 0x00
        /*0020*/ 	.byte	0x00, 0x00, 0x00, 0x00


//--------------------- .nv.info._Z12parallel_mapPfS_j --------------------------
	.section	.nv.info._Z12parallel_mapPfS_j,"",@"SHT_CUDA_INFO"
	.sectionflags	@""
	.align	4


	//----- nvinfo : EIATTR_CUDA_API_VERSION
	.align		4
        /*0000*/ 	.byte	0x04, 0x37
        /*0002*/ 	.short	(.L_9 - .L_8)
.L_8:
        /*0004*/ 	.word	0x00000082


	//----- nvinfo : EIATTR_KPARAM_INFO
	.align		4
.L_9:
        /*0008*/ 	.byte	0x04, 0x17
        /*000a*/ 	.short	(.L_11 - .L_10)
.L_10:
        /*000c*/ 	.word	0x00000000
        /*0010*/ 	.short	0x0002
        /*0012*/ 	.short	0x0010
        /*0014*/ 	.byte	0x00, 0xf0, 0x11, 0x00


	//----- nvinfo : EIATTR_KPARAM_INFO
	.align		4
.L_11:
        /*0018*/ 	.byte	0x04, 0x17
        /*001a*/ 	.short	(.L_13 - .L_12)
.L_12:
        /*001c*/ 	.word	0x00000000
        /*0020*/ 	.short	0x0001
        /*0022*/ 	.short	0x0008
        /*0024*/ 	.byte	0x00, 0xf5, 0x21, 0x00


	//----- nvinfo : EIATTR_KPARAM_INFO
	.align		4
.L_13:
        /*0028*/ 	.byte	0x04, 0x17
        /*002a*/ 	.short	(.L_15 - .L_14)
.L_14:
        /*002c*/ 	.word	0x00000000
        /*0030*/ 	.short	0x0000
        /*0032*/ 	.short	0x0000
        /*0034*/ 	.byte	0x00, 0xf5, 0x21, 0x00


	//----- nvinfo : EIATTR_SPARSE_MMA_MASK
	.align		4
.L_15:
        /*0038*/ 	.byte	0x03, 0x50
        /*003a*/ 	.short	0x0000


	//----- nvinfo : EIATTR_MAXREG_COUNT
	.align		4
        /*003c*/ 	.byte	0x03, 0x1b
        /*003e*/ 	.short	0x00ff


	//----- nvinfo : EIATTR_MERCURY_ISA_VERSION
	.align		4
        /*0040*/ 	.byte	0x03, 0x5f
        /*0042*/ 	.short	0x0101


	//----- nvinfo : EIATTR_VRC_CTA_INIT_COUNT
	.align		4
        /*0044*/ 	.byte	0x02, 0x4a
	.zero		1
	.zero		1


	//----- nvinfo : EIATTR_EXIT_INSTR_OFFSETS
	.align		4
        /*0048*/ 	.byte	0x04, 0x1c
        /*004a*/ 	.short	(.L_17 - .L_16)


	//   ....[0]....
.L_16:
        /*004c*/ 	.word	0x00000070


	//   ....[1]....
        /*0050*/ 	.word	0x00000280


	//----- nvinfo : EIATTR_CRS_STACK_SIZE
	.align		4
.L_17:
        /*0054*/ 	.byte	0x04, 0x1e
        /*0056*/ 	.short	(.L_19 - .L_18)
.L_18:
        /*0058*/ 	.word	0x00000000


	//----- nvinfo : EIATTR_CBANK_PARAM_SIZE
	.align		4
.L_19:
        /*005c*/ 	.byte	0x03, 0x19
        /*005e*/ 	.short	0x0014


	//----- nvinfo : EIATTR_PARAM_CBANK
	.align		4
        /*0060*/ 	.byte	0x04, 0x0a
        /*0062*/ 	.short	(.L_21 - .L_20)
	.align		4
.L_20:
        /*0064*/ 	.word	index@(.nv.constant0._Z12parallel_mapPfS_j)
        /*0068*/ 	.short	0x0380
        /*006a*/ 	.short	0x0014


	//----- nvinfo : EIATTR_SW_WAR
	.align		4
.L_21:
        /*006c*/ 	.byte	0x04, 0x36
        /*006e*/ 	.short	(.L_23 - .L_22)
.L_22:
        /*0070*/ 	.word	0x00000008
.L_23:


//--------------------- .nv.callgraph             --------------------------
	.section	.nv.callgraph,"",@"SHT_CUDA_CALLGRAPH"
	.align	4
	.sectionentsize	8
	.align		4
        /*0000*/ 	.word	0x00000000
	.align		4
        /*0004*/ 	.word	0xffffffff
	.align		4
        /*0008*/ 	.word	0x00000000
	.align		4
        /*000c*/ 	.word	0xfffffffe
	.align		4
        /*0010*/ 	.word	0x00000000
	.align		4
        /*0014*/ 	.word	0xfffffffd
	.align		4
        /*0018*/ 	.word	0x00000000
	.align		4
        /*001c*/ 	.word	0xfffffffc


//--------------------- .text._Z12parallel_mapPfS_j --------------------------
	.section	.text._Z12parallel_mapPfS_j,"ax",@progbits
	.align	128
        .global         _Z12parallel_mapPfS_j
        .type           _Z12parallel_mapPfS_j,@function
        .size           _Z12parallel_mapPfS_j,(.L_x_8 - _Z12parallel_mapPfS_j)
        .other          _Z12parallel_mapPfS_j,@"STO_CUDA_ENTRY STV_DEFAULT"
_Z12parallel_mapPfS_j:
.text._Z12parallel_mapPfS_j:
[----:B------:R-:W-:Y:S01]  /*0000*/  LDC R1, c[0x0][0x37c] ;  /* 0x0000df00ff017b82 */ /* 0x000fe20000000800 */
[----:B------:R-:W0:Y:S07]  /*0010*/  S2R R0, SR_TID.X ;  /* 0x0000000000007919 */ /* 0x000e2e0000002100 */
[----:B------:R-:W0:Y:S01]  /*0020*/  S2UR UR4, SR_CTAID.X ;  /* 0x00000000000479c3 */ /* 0x000e220000002500 */
[----:B------:R-:W1:Y:S07]  /*0030*/  LDCU UR5, c[0x0][0x390] ;  /* 0x00007200ff0577ac */ /* 0x000e6e0008000800 */
[----:B------:R-:W0:Y:S02]  /*0040*/  LDC R3, c[0x0][0x360] ;  /* 0x0000d800ff037b82 */ /* 0x000e240000000800 */
[----:B0-----:R-:W-:-:S05]  /*0050*/  IMAD R0, R3, UR4, R0 ;  /* 0x0000000403007c24 */ /* 0x001fca000f8e0200 */
[----:B-1----:R-:W-:-:S13]  /*0060*/  ISETP.GE.U32.AND P0, PT, R0, UR5, PT ;  /* 0x0000000500007c0c */ /* 0x002fda000bf06070 */
[----:B------:R-:W-:Y:S05]  /*0070*/  @P0 EXIT ;  /* 0x000000000000094d */ /* 0x000fea0003800000 */
[----:B------:R-:W0:Y:S01]  /*0080*/  LDC.64 R2, c[0x0][0x380] ;  /* 0x0000e000ff027b82 */ /* 0x000e220000000a00 */
[----:B------:R-:W1:Y:S01]  /*0090*/  LDCU.64 UR4, c[0x0][0x358] ;  /* 0x00006b00ff0477ac */ /* 0x000e620008000a00 */
[----:B0-----:R-:W-:-:S05]  /*00a0*/  IMAD.WIDE.U32 R2, R0, 0x4, R2 ;  /* 0x0000000400027825 */ /* 0x001fca00078e0002 */
[----:B-1----:R-:W2:Y:S01]  /*00b0*/  LDG.E R6, desc[UR4][R2.64] ;  /* 0x0000000402067981 */ /* 0x002ea2000c1e1900 */
[----:B------:R-:W-:Y:S01]  /*00c0*/  UMOV UR6, 0x66666666 ;  /* 0x6666666600067882 */ /* 0x000fe20000000000 */
[----:B------:R-:W-:Y:S01]  /*00d0*/  UMOV UR7, 0x40026666 ;  /* 0x4002666600077882 */ /* 0x000fe20000000000 */
[----:B------:R-:W-:Y:S01]  /*00e0*/  IMAD.MOV.U32 R8, RZ, RZ, 0x1 ;  /* 0x00000001ff087424 */ /* 0x000fe200078e00ff */
[----:B------:R-:W-:Y:S01]  /*00f0*/  BSSY.RECONVERGENT B0, `(.L_x_0) ;  /* 0x0000012000007945 */ /* 0x000fe20003800200 */
[----:B--2---:R-:W0:Y:S02]  /*0100*/  F2F.F64.F32 R6, R6 ;  /* 0x0000000600067310 */ /* 0x004e240000201800 */
[----:B0-----:R-:W-:Y:S01]  /*0110*/  DADD R4, R6, -UR6 ;  /* 0x8000000606047e29 */ /* 0x001fe20008000000 */
[----:B------:R-:W-:-:S05]  /*0120*/  FSETP.GEU.AND P1, PT, |R7|, 6.5827683646048100446e-37, PT ;  /* 0x036000000700780b */ /* 0x000fca0003f2e200 */
[----:B------:R-:W0:Y:S02]  /*0130*/  MUFU.RCP64H R9, R5 ;  /* 0x0000000500097308 */ /* 0x000e240000001800 */
[----:B0-----:R-:W-:-:S08]  /*0140*/  DFMA R10, -R4, R8, 1 ;  /* 0x3ff00000040a742b */ /* 0x001fd00000000108 */
[----:B------:R-:W-:-:S08]  /*0150*/  DFMA R10, R10, R10, R10 ;  /* 0x0000000a0a0a722b */ /* 0x000fd0000000000a */
[----:B------:R-:W-:-:S08]  /*0160*/  DFMA R10, R8, R10, R8 ;  /* 0x0000000a080a722b */ /* 0x000fd00000000008 */
[----:B------:R-:W-:-:S08]  /*0170*/  DFMA R8, -R4, R10, 1 ;  /* 0x3ff000000408742b */ /* 0x000fd0000000010a */
[----:B------:R-:W-:-:S08]  /*0180*/  DFMA R8, R10, R8, R10 ;  /* 0x000000080a08722b */ /* 0x000fd0000000000a */
[----:B------:R-:W-:-:S08]  /*0190*/  DMUL R2, R6, R8 ;  /* 0x0000000806027228 */ /* 0x000fd00000000000 */
[----:B------:R-:W-:-:S08]  /*01a0*/  DFMA R10, -R4, R2, R6 ;  /* 0x00000002040a722b */ /* 0x000fd00000000106 */
[----:B------:R-:W-:-:S10]  /*01b0*/  DFMA R2, R8, R10, R2 ;  /* 0x0000000a0802722b */ /* 0x000fd40000000002 */
[----:B------:R-:W-:-:S05]  /*01c0*/  FFMA R8, RZ, R5, R3 ;  /* 0x00000005ff087223 */ /* 0x000fca0000000003 */
[----:B------:R-:W-:-:S13]  /*01d0*/  FSETP.GT.AND P0, PT, |R8|, 1.469367938527859385e-39, PT ;  /* 0x001000000800780b */ /* 0x000fda0003f04200 */
[----:B------:R-:W-:Y:S05]  /*01e0*/  @P0 BRA P1, `(.L_x_1) ;  /* 0x0000000000080947 */ /* 0x000fea0000800000 */
[----:B------:R-:W-:-:S07]  /*01f0*/  MOV R10, 0x210 ;  /* 0x00000210000a7802 */ /* 0x000fce0000000f00 */
[----:B------:R-:W-:Y:S05]  /*0200*/  CALL.REL.NOINC `($__internal_0_$__cuda_sm20_div_rn_f64_full) ;  /* 0x0000000000207944 */ /* 0x000fea0003c00000 */
.L_x_1:
[----:B------:R-:W-:Y:S05]  /*0210*/  BSYNC.RECONVERGENT B0 ;  /* 0x0000000000007941 */ /* 0x000fea0003800200 */
.L_x_0:
[-C--:B------:R-:W-:Y:S01]  /*0220*/  DMUL R4, R2, R2.reuse ;  /* 0x0000000202047228 */ /* 0x080fe20000000000 */
[----:B------:R-:W0:Y:S07]  /*0230*/  LDC.64 R6, c[0x0][0x388] ;  /* 0x0000e200ff067b82 */ /* 0x000e2e0000000a00 */
[----:B------:R-:W-:-:S10]  /*0240*/  DMUL R4, R4, R2 ;  /* 0x0000000204047228 */ /* 0x000fd40000000000 */
[----:B------:R-:W1:Y:S01]  /*0250*/  F2F.F32.F64 R5, R4 ;  /* 0x0000000400057310 */ /* 0x000e620000301000 */
[----:B0-----:R-:W-:-:S05]  /*0260*/  IMAD.WIDE.U32 R2, R0, 0x4, R6 ;  /* 0x0000000400027825 */ /* 0x001fca00078e0006 */
[----:B-1----:R-:W-:Y:S01]  /*0270*/  STG.E desc[UR4][R2.64], R5 ;  /* 0x0000000502007986 */ /* 0x002fe2000c101904 */
[----:B------:R-:W-:Y:S05]  /*0280*/  EXIT ;  /* 0x000000000000794d */ /* 0x000fea0003800000 */
        .weak           $__internal_0_$__cuda_sm20_div_rn_f64_full
        .type           $__internal_0_$__cuda_sm20_div_rn_f64_full,@function
        .size           $__internal_0_$__cuda_sm20_div_rn_f64_full,(.L_x_8 - $__internal_0_$__cuda_sm20_div_rn_f64_full)
$__internal_0_$__cuda_sm20_div_rn_f64_full:
[C---:B------:R-:W-:Y:S01]  /*0290*/  FSETP.GEU.AND P0, PT, |R5|.reuse, 1.469367938527859385e-39, PT ;  /* 0x001000000500780b */ /* 0x040fe20003f0e200 */
[----:B------:R-:W-:Y:S01]  /*02a0*/  IMAD.MOV.U32 R16, RZ, RZ, 0x1 ;  /* 0x00000001ff107424 */ /* 0x000fe200078e00ff */
[----:B------:R-:W-:Y:S01]  /*02b0*/  LOP3.LUT R2, R5, 0x800fffff, RZ, 0xc0, !PT ;  /* 0x800fffff05027812 */ /* 0x000fe200078ec0ff */
[----:B------:R-:W-:Y:S01]  /*02c0*/  BSSY.RECONVERGENT B1, `(.L_x_2) ;  /* 0x0000055000017945 */ /* 0x000fe20003800200 */
[C---:B------:R-:W-:Y:S02]  /*02d0*/  FSETP.GEU.AND P2, PT, |R7|.reuse, 1.469367938527859385e-39, PT ;  /* 0x001000000700780b */ /* 0x040fe40003f4e200 */
[----:B------:R-:W-:Y:S01]  /*02e0*/  LOP3.LUT R3, R2, 0x3ff00000, RZ, 0xfc, !PT ;  /* 0x3ff0000002037812 */ /* 0x000fe200078efcff */
[----:B------:R-:W-:Y:S01]  /*02f0*/  IMAD.MOV.U32 R2, RZ, RZ, R4 ;  /* 0x000000ffff027224 */ /* 0x000fe200078e0004 */
[----:B------:R-:W-:Y:S02]  /*0300*/  LOP3.LUT R11, R7, 0x7ff00000, RZ, 0xc0, !PT ;  /* 0x7ff00000070b7812 */ /* 0x000fe400078ec0ff */
[----:B------:R-:W-:-:S03]  /*0310*/  LOP3.LUT R14, R5, 0x7ff00000, RZ, 0xc0, !PT ;  /* 0x7ff00000050e7812 */ /* 0x000fc600078ec0ff */
[----:B------:R-:W-:Y:S01]  /*0320*/  @!P0 DMUL R2, R4, 8.98846567431157953865e+307 ;  /* 0x7fe0000004028828 */ /* 0x000fe20000000000 */
[----:B------:R-:W-:-:S03]  /*0330*/  ISETP.GE.U32.AND P1, PT, R11, R14, PT ;  /* 0x0000000e0b00720c */ /* 0x000fc60003f26070 */
[----:B------:R-:W-:Y:S01]  /*0340*/  @!P2 LOP3.LUT R12, R5, 0x7ff00000, RZ, 0xc0, !PT ;  /* 0x7ff00000050ca812 */ /* 0x000fe200078ec0ff */
[----:B------:R-:W-:Y:S01]  /*0350*/  @!P2 IMAD.MOV.U32 R18, RZ, RZ, RZ ;  /* 0x000000ffff12a224 */ /* 0x000fe200078e00ff */
[----:B------:R-:W0:Y:S02]  /*0360*/  MUFU.RCP64H R17, R3 ;  /* 0x0000000300117308 */ /* 0x000e240000001800 */
[----:B------:R-:W-:Y:S01]  /*0370*/  @!P2 ISETP.GE.U32.AND P3, PT, R11, R12, PT ;  /* 0x0000000c0b00a20c */ /* 0x000fe20003f66070 */
[----:B------:R-:W-:-:S05]  /*0380*/  IMAD.MOV.U32 R12, RZ, RZ, 0x1ca00000 ;  /* 0x1ca00000ff0c7424 */ /* 0x000fca00078e00ff */
[----:B------:R-:W-:-:S04]  /*0390*/  @!P2 SEL R13, R12, 0x63400000, !P3 ;  /* 0x634000000c0da807 */ /* 0x000fc80005800000 */
[----:B------:R-:W-:-:S04]  /*03a0*/  @!P2 LOP3.LUT R13, R13, 0x80000000, R7, 0xf8, !PT ;  /* 0x800000000d0da812 */ /* 0x000fc800078ef807 */
[----:B------:R-:W-:Y:S01]  /*03b0*/  @!P2 LOP3.LUT R19, R13, 0x100000, RZ, 0xfc, !PT ;  /* 0x001000000d13a812 */ /* 0x000fe200078efcff */
[----:B0-----:R-:W-:-:S08]  /*03c0*/  DFMA R8, R16, -R2, 1 ;  /* 0x3ff000001008742b */ /* 0x001fd00000000802 */
[----:B------:R-:W-:-:S08]  /*03d0*/  DFMA R8, R8, R8, R8 ;  /* 0x000000080808722b */ /* 0x000fd00000000008 */
[----:B------:R-:W-:Y:S01]  /*03e0*/  DFMA R16, R16, R8, R16 ;  /* 0x000000081010722b */ /* 0x000fe20000000010 */
[----:B------:R-:W-:Y:S01]  /*03f0*/  SEL R9, R12, 0x63400000, !P1 ;  /* 0x634000000c097807 */ /* 0x000fe20004800000 */
[----:B------:R-:W-:-:S03]  /*0400*/  IMAD.MOV.U32 R8, RZ, RZ, R6 ;  /* 0x000000ffff087224 */ /* 0x000fc600078e0006 */
[----:B------:R-:W-:-:S03]  /*0410*/  LOP3.LUT R9, R9, 0x800fffff, R7, 0xf8, !PT ;  /* 0x800fffff09097812 */ /* 0x000fc600078ef807 */
[----:B------:R-:W-:-:S03]  /*0420*/  DFMA R20, R16, -R2, 1 ;  /* 0x3ff000001014742b */ /* 0x000fc60000000802 */
[----:B------:R-:W-:-:S05]  /*0430*/  @!P2 DFMA R8, R8, 2, -R18 ;  /* 0x400000000808a82b */ /* 0x000fca0000000812 */
[----:B------:R-:W-:Y:S01]  /*0440*/  DFMA R16, R16, R20, R16 ;  /* 0x000000141010722b */ /* 0x000fe20000000010 */
[----:B------:R-:W-:Y:S02]  /*0450*/  IMAD.MOV.U32 R21, RZ, RZ, R11 ;  /* 0x000000ffff157224 */ /* 0x000fe400078e000b */
[----:B------:R-:W-:Y:S01]  /*0460*/  IMAD.MOV.U32 R20, RZ, RZ, R14 ;  /* 0x000000ffff147224 */ /* 0x000fe200078e000e */
[----:B------:R-:W-:Y:S02]  /*0470*/  @!P0 LOP3.LUT R20, R3, 0x7ff00000, RZ, 0xc0, !PT ;  /* 0x7ff0000003148812 */ /* 0x000fe400078ec0ff */
[----:B------:R-:W-:Y:S02]  /*0480*/  @!P2 LOP3.LUT R21, R9, 0x7ff00000, RZ, 0xc0, !PT ;  /* 0x7ff000000915a812 */ /* 0x000fe400078ec0ff */
[----:B------:R-:W-:Y:S01]  /*0490*/  DMUL R18, R16, R8 ;  /* 0x0000000810127228 */ /* 0x000fe20000000000 */
[----:B------:R-:W-:Y:S02]  /*04a0*/  VIADD R22, R20, 0xffffffff ;  /* 0xffffffff14167836 */ /* 0x000fe40000000000 */
[----:B------:R-:W-:-:S05]  /*04b0*/  VIADD R13, R21, 0xffffffff ;  /* 0xffffffff150d7836 */ /* 0x000fca0000000000 */
[----:B------:R-:W-:Y:S01]  /*04c0*/  DFMA R14, R18, -R2, R8 ;  /* 0x80000002120e722b */ /* 0x000fe20000000008 */
[----:B------:R-:W-:-:S04]  /*04d0*/  ISETP.GT.U32.AND P0, PT, R13, 0x7feffffe, PT ;  /* 0x7feffffe0d00780c */ /* 0x000fc80003f04070 */
[----:B------:R-:W-:-:S03]  /*04e0*/  ISETP.GT.U32.OR P0, PT, R22, 0x7feffffe, P0 ;  /* 0x7feffffe1600780c */ /* 0x000fc60000704470 */
[----:B------:R-:W-:-:S10]  /*04f0*/  DFMA R14, R16, R14, R18 ;  /* 0x0000000e100e722b */ /* 0x000fd40000000012 */
[----:B------:R-:W-:Y:S05]  /*0500*/  @P0 BRA `(.L_x_3) ;  /* 0x00000000006c0947 */ /* 0x000fea0003800000 */
[----:B------:R-:W-:-:S04]  /*0510*/  LOP3.LUT R16, R5, 0x7ff00000, RZ, 0xc0, !PT ;  /* 0x7ff0000005107812 */ /* 0x000fc800078ec0ff */
[CC--:B------:R-:W-:Y:S02]  /*0520*/  VIADDMNMX R6, R11.reuse, -R16.reuse, 0xb9600000, !PT ;  /* 0xb96000000b067446 */ /* 0x0c0fe40007800910 */
[----:B------:R-:W-:Y:S02]  /*0530*/  ISETP.GE.U32.AND P0, PT, R11, R16, PT ;  /* 0x000000100b00720c */ /* 0x000fe40003f06070 */
[----:B------:R-:W-:Y:S02]  /*0540*/  VIMNMX R6, PT, PT, R6, 0x46a00000, PT ;  /* 0x46a0000006067848 */ /* 0x000fe40003fe0100 */
[----:B------:R-:W-:-:S05]  /*0550*/  SEL R11, R12, 0x63400000, !P0 ;  /* 0x634000000c0b7807 */ /* 0x000fca0004000000 */
[----:B------:R-:W-:Y:S02]  /*0560*/  IMAD.IADD R11, R6, 0x1, -R11 ;  /* 0x00000001060b7824 */ /* 0x000fe400078e0a0b */
[----:B------:R-:W-:Y:S02]  /*0570*/  IMAD.MOV.U32 R6, RZ, RZ, RZ ;  /* 0x000000ffff067224 */ /* 0x000fe400078e00ff */
[----:B------:R-:W-:-:S06]  /*0580*/  VIADD R7, R11, 0x7fe00000 ;  /* 0x7fe000000b077836 */ /* 0x000fcc0000000000 */
[----:B------:R-:W-:-:S10]  /*0590*/  DMUL R12, R14, R6 ;  /* 0x000000060e0c7228 */ /* 0x000fd40000000000 */
[----:B------:R-:W-:-:S13]  /*05a0*/  FSETP.GTU.AND P0, PT, |R13|, 1.469367938527859385e-39, PT ;  /* 0x001000000d00780b */ /* 0x000fda0003f0c200 */
[----:B------:R-:W-:Y:S05]  /*05b0*/  @P0 BRA `(.L_x_4) ;  /* 0x0000000000940947 */ /* 0x000fea0003800000 */
[----:B------:R-:W-:Y:S01]  /*05c0*/  DFMA R2, R14, -R2, R8 ;  /* 0x800000020e02722b */ /* 0x000fe20000000008 */
[----:B------:R-:W-:-:S09]  /*05d0*/  IMAD.MOV.U32 R6, RZ, RZ, RZ ;  /* 0x000000ffff067224 */ /* 0x000fd200078e00ff */
[C---:B------:R-:W-:Y:S02]  /*05e0*/  FSETP.NEU.AND P0, PT, R3.reuse, RZ, PT ;  /* 0x000000ff0300720b */ /* 0x040fe40003f0d000 */
[----:B------:R-:W-:-:S04]  /*05f0*/  LOP3.LUT R5, R3, 0x80000000, R5, 0x48, !PT ;  /* 0x8000000003057812 */ /* 0x000fc800078e4805 */
[----:B------:R-:W-:-:S07]  /*0600*/  LOP3.LUT R7, R5, R7, RZ, 0xfc, !PT ;  /* 0x0000000705077212 */ /* 0x000fce00078efcff */
[----:B------:R-:W-:Y:S05]  /*0610*/  @!P0 BRA `(.L_x_4) ;  /* 0x00000000007c8947 */ /* 0x000fea0003800000 */
[----:B------:R-:W-:Y:S01]  /*0620*/  IMAD.MOV R3, RZ, RZ, -R11 ;  /* 0x000000ffff037224 */ /* 0x000fe200078e0a0b */
[----:B------:R-:W-:Y:S01]  /*0630*/  DMUL.RP R6, R14, R6 ;  /* 0x000000060e067228 */ /* 0x000fe20000008000 */
[----:B------:R-:W-:Y:S01]  /*0640*/  IMAD.MOV.U32 R2, RZ, RZ, RZ ;  /* 0x000000ffff027224 */ /* 0x000fe200078e00ff */
[----:B------:R-:W-:-:S05]  /*0650*/  IADD3 R11, PT, PT, -R11, -0x43300000, RZ ;  /* 0xbcd000000b0b7810 */ /* 0x000fca0007ffe1ff */
[----:B------:R-:W-:-:S03]  /*0660*/  DFMA R2, R12, -R2, R14 ;  /* 0x800000020c02722b */ /* 0x000fc6000000000e */
[----:B------:R-:W-:-:S07]  /*0670*/  LOP3.LUT R5, R7, R5, RZ, 0x3c, !PT ;  /* 0x0000000507057212 */ /* 0x000fce00078e3cff */
[----:B------:R-:W-:-:S04]  /*0680*/  FSETP.NEU.AND P0, PT, |R3|, R11, PT ;  /* 0x0000000b0300720b */ /* 0x000fc80003f0d200 */
[----:B------:R-:W-:Y:S02]  /*0690*/  FSEL R12, R6, R12, !P0 ;  /* 0x0000000c060c7208 */ /* 0x000fe40004000000 */
[----:B------:R-:W-:Y:S01]  /*06a0*/  FSEL R13, R5, R13, !P0 ;  /* 0x0000000d050d7208 */ /* 0x000fe20004000000 */
[----:B------:R-:W-:Y:S06]  /*06b0*/  BRA `(.L_x_4) ;  /* 0x0000000000547947 */ /* 0x000fec0003800000 */
.L_x_3:
[----:B------:R-:W-:-:S14]  /*06c0*/  DSETP.NAN.AND P0, PT, R6, R6, PT ;  /* 0x000000060600722a */ /* 0x000fdc0003f08000 */
[----:B------:R-:W-:Y:S05]  /*06d0*/  @P0 BRA `(.L_x_5) ;  /* 0x0000000000440947 */ /* 0x000fea0003800000 */
[----:B------:R-:W-:-:S14]  /*06e0*/  DSETP.NAN.AND P0, PT, R4, R4, PT ;  /* 0x000000040400722a */ /* 0x000fdc0003f08000 */
[----:B------:R-:W-:Y:S05]  /*06f0*/  @P0 BRA `(.L_x_6) ;  /* 0x0000000000300947 */ /* 0x000fea0003800000 */
[----:B------:R-:W-:Y:S01]  /*0700*/  ISETP.NE.AND P0, PT, R21, R20, PT ;  /* 0x000000141500720c */ /* 0x000fe20003f05270 */
[----:B------:R-:W-:Y:S02]  /*0710*/  IMAD.MOV.U32 R12, RZ, RZ, 0x0 ;  /* 0x00000000ff0c7424 */ /* 0x000fe400078e00ff */
[----:B------:R-:W-:-:S10]  /*0720*/  IMAD.MOV.U32 R13, RZ, RZ, -0x80000 ;  /* 0xfff80000ff0d7424 */ /* 0x000fd400078e00ff */
[----:B------:R-:W-:Y:S05]  /*0730*/  @!P0 BRA `(.L_x_4) ;  /* 0x0000000000348947 */ /* 0x000fea0003800000 */
[----:B------:R-:W-:Y:S02]  /*0740*/  ISETP.NE.AND P0, PT, R21, 0x7ff00000, PT ;  /* 0x7ff000001500780c */ /* 0x000fe40003f05270 */
[----:B------:R-:W-:Y:S02]  /*0750*/  LOP3.LUT R13, R7, 0x80000000, R5, 0x48, !PT ;  /* 0x80000000070d7812 */ /* 0x000fe400078e4805 */
[----:B------:R-:W-:-:S13]  /*0760*/  ISETP.EQ.OR P0, PT, R20, RZ, !P0 ;  /* 0x000000ff1400720c */ /* 0x000fda0004702670 */
[----:B------:R-:W-:Y:S01]  /*0770*/  @P0 LOP3.LUT R2, R13, 0x7ff00000, RZ, 0xfc, !PT ;  /* 0x7ff000000d020812 */ /* 0x000fe200078efcff */
[----:B------:R-:W-:Y:S02]  /*0780*/  @!P0 IMAD.MOV.U32 R12, RZ, RZ, RZ ;  /* 0x000000ffff0c8224 */ /* 0x000fe400078e00ff */
[----:B------:R-:W-:Y:S02]  /*0790*/  @P0 IMAD.MOV.U32 R12, RZ, RZ, RZ ;  /* 0x000000ffff0c0224 */ /* 0x000fe400078e00ff */
[----:B------:R-:W-:Y:S01]  /*07a0*/  @P0 IMAD.MOV.U32 R13, RZ, RZ, R2 ;  /* 0x000000ffff0d0224 */ /* 0x000fe200078e0002 */
[----:B------:R-:W-:Y:S06]  /*07b0*/  BRA `(.L_x_4) ;  /* 0x0000000000147947 */ /* 0x000fec0003800000 */
.L_x_6:
[----:B------:R-:W-:Y:S01]  /*07c0*/  LOP3.LUT R13, R5, 0x80000, RZ, 0xfc, !PT ;  /* 0x00080000050d7812 */ /* 0x000fe200078efcff */
[----:B------:R-:W-:Y:S01]  /*07d0*/  IMAD.MOV.U32 R12, RZ, RZ, R4 ;  /* 0x000000ffff0c7224 */ /* 0x000fe200078e0004 */
[----:B------:R-:W-:Y:S06]  /*07e0*/  BRA `(.L_x_4) ;  /* 0x0000000000087947 */ /* 0x000fec0003800000 */
.L_x_5:
[----:B------:R-:W-:Y:S01]  /*07f0*/  LOP3.LUT R13, R7, 0x80000, RZ, 0xfc, !PT ;  /* 0x00080000070d7812 */ /* 0x000fe200078efcff */
[----:B------:R-:W-:-:S07]  /*0800*/  IMAD.MOV.U32 R12, RZ, RZ, R6 ;  /* 0x000000ffff0c7224 */ /* 0x000fce00078e0006 */
.L_x_4:
[----:B------:R-:W-:Y:S05]  /*0810*/  BSYNC.RECONVERGENT B1 ;  /* 0x0000000000017941 */ /* 0x000fea0003800200 */
.L_x_2:
[----:B------:R-:W-:Y:S02]  /*0820*/  IMAD.MOV.U32 R11, RZ, RZ, 0x0 ;  /* 0x00000000ff0b7424 */ /* 0x000fe400078e00ff */
[----:B------:R-:W-:Y:S02]  /*0830*/  IMAD.MOV.U32 R2, RZ, RZ, R12 ;  /* 0x000000ffff027224 */ /* 0x000fe400078e000c */
[----:B------:R-:W-:Y:S01]  /*0840*/  IMAD.MOV.U32 R3, RZ, RZ, R13 ;  /* 0x000000ffff037224 */ /* 0x000fe200078e000d */
[----:B------:R-:W-:Y:S06]  /*0850*/  RET.REL.NODEC R10 `(_Z12parallel_mapPfS_j) ;  /* 0xfffffff40ae87950 */ /* 0x000fec0003c3ffff */
.L_x_7:
[----:B------:R-:W-:-:S00]  /*0860*/  BRA `(.L_x_7) ;  /* 0xfffffffc00fc7947 */ /* 0x000fc0000383ffff */
[----:B------:R-:W-:-:S00]  /*0870*/  NOP ;  /* 0x0000000000007918 */ /* 0x000fc00000000000 */
        /* <DEDUP_REMOVED lines=8> */
.L_x_8:


//--------------------- .nv.shared.reserved.0     --------------------------
	.section	.nv.shared.reserved.0,"aw",@nobits
	.weak		__nv_reservedSMEM_offset_0_alias
	.size		__nv_reservedSMEM_offset_0_alias, 0, 64
	.other		__nv_reservedSMEM_offset_0_alias,@"STO_CUDA_RESERVED_SHARED STV_DEFAULT"
__nv_reservedSMEM_offset_0_alias:
	.zero		0
	.zero		64


//--------------------- .nv.constant0._Z12parallel_mapPfS_j --------------------------
	.section	.nv.constant0._Z12parallel_mapPfS_j,"a",@progbits
	.sectionflags	@""
	.align	4
.nv.constant0._Z12parallel_mapPfS_j:
	.zero		916


//--------------------- SYMBOLS --------------------------

	.type		.nv.reservedSmem.offset0,@object
	.size		.nv.reservedSmem.offset0,0x4
